//
// Generated by NVIDIA NVVM Compiler
//
// Compiler Build ID: CL-36424714
// Cuda compilation tools, release 13.0, V13.0.88
// Based on NVVM 20.0.0
//

.version 9.0
.target sm_100
.address_size 64

	// .globl	letterboxResize

.visible .entry letterboxResize(
	.param .u64 .ptr .align 1 letterboxResize_param_0,
	.param .u64 .ptr .align 1 letterboxResize_param_1,
	.param .u32 letterboxResize_param_2,
	.param .u32 letterboxResize_param_3,
	.param .u32 letterboxResize_param_4,
	.param .u32 letterboxResize_param_5,
	.param .u32 letterboxResize_param_6,
	.param .u32 letterboxResize_param_7,
	.param .u32 letterboxResize_param_8,
	.param .u32 letterboxResize_param_9
)
{
	.reg .pred 	%p<11>;
	.reg .b16 	%rs<26>;
	.reg .b32 	%r<46>;
	.reg .b32 	%f<48>;
	.reg .b64 	%rd<15>;

	ld.param.u64 	%rd2, [letterboxResize_param_0];
	ld.param.u64 	%rd3, [letterboxResize_param_1];
	ld.param.u32 	%r3, [letterboxResize_param_2];
	ld.param.u32 	%r4, [letterboxResize_param_3];
	ld.param.u32 	%r5, [letterboxResize_param_4];
	ld.param.u32 	%r10, [letterboxResize_param_5];
	ld.param.u32 	%r6, [letterboxResize_param_6];
	ld.param.u32 	%r7, [letterboxResize_param_7];
	ld.param.u32 	%r8, [letterboxResize_param_8];
	ld.param.u32 	%r9, [letterboxResize_param_9];
	mov.u32 	%r12, %ctaid.x;
	mov.u32 	%r13, %ntid.x;
	mov.u32 	%r14, %tid.x;
	mad.lo.s32 	%r1, %r12, %r13, %r14;
	mov.u32 	%r15, %ctaid.y;
	mov.u32 	%r16, %ntid.y;
	mov.u32 	%r17, %tid.y;
	mad.lo.s32 	%r18, %r15, %r16, %r17;
	setp.ge.s32 	%p1, %r1, %r5;
	setp.ge.s32 	%p2, %r18, %r10;
	or.pred  	%p3, %p1, %p2;
	@%p3 bra 	$L__BB0_3;
	cvta.to.global.u64 	%rd4, %rd3;
	mad.lo.s32 	%r19, %r5, %r18, %r1;
	mul.lo.s32 	%r20, %r19, 3;
	cvt.s64.s32 	%rd5, %r20;
	add.s64 	%rd1, %rd4, %rd5;
	mov.b16 	%rs1, 114;
	st.global.u8 	[%rd1], %rs1;
	st.global.u8 	[%rd1+1], %rs1;
	st.global.u8 	[%rd1+2], %rs1;
	setp.lt.s32 	%p4, %r1, %r6;
	add.s32 	%r21, %r8, %r6;
	setp.ge.s32 	%p5, %r1, %r21;
	setp.lt.s32 	%p6, %r18, %r7;
	or.pred  	%p7, %p4, %p6;
	or.pred  	%p8, %p7, %p5;
	add.s32 	%r22, %r9, %r7;
	setp.ge.s32 	%p9, %r18, %r22;
	or.pred  	%p10, %p8, %p9;
	@%p10 bra 	$L__BB0_3;
	cvta.to.global.u64 	%rd6, %rd2;
	cvt.rn.f32.s32 	%f1, %r3;
	cvt.rn.f32.s32 	%f2, %r8;
	div.rn.f32 	%f3, %f1, %f2;
	cvt.rn.f32.s32 	%f4, %r4;
	cvt.rn.f32.s32 	%f5, %r9;
	div.rn.f32 	%f6, %f4, %f5;
	sub.s32 	%r23, %r1, %r6;
	cvt.rn.f32.s32 	%f7, %r23;
	mul.f32 	%f8, %f3, %f7;
	sub.s32 	%r24, %r18, %r7;
	cvt.rn.f32.s32 	%f9, %r24;
	mul.f32 	%f10, %f6, %f9;
	cvt.rmi.f32.f32 	%f11, %f8;
	cvt.rzi.s32.f32 	%r25, %f11;
	cvt.rmi.f32.f32 	%f12, %f10;
	cvt.rzi.s32.f32 	%r26, %f12;
	add.s32 	%r27, %r25, 1;
	add.s32 	%r28, %r3, -1;
	min.s32 	%r29, %r27, %r28;
	add.s32 	%r30, %r26, 1;
	add.s32 	%r31, %r4, -1;
	min.s32 	%r32, %r30, %r31;
	cvt.rn.f32.s32 	%f13, %r25;
	sub.f32 	%f14, %f8, %f13;
	cvt.rn.f32.s32 	%f15, %r26;
	sub.f32 	%f16, %f10, %f15;
	mov.f32 	%f17, 0f3F800000;
	sub.f32 	%f18, %f17, %f14;
	sub.f32 	%f19, %f17, %f16;
	mul.f32 	%f20, %f18, %f19;
	mul.f32 	%f21, %f14, %f19;
	mul.f32 	%f22, %f18, %f16;
	mul.f32 	%f23, %f14, %f16;
	mul.lo.s32 	%r33, %r26, %r3;
	add.s32 	%r34, %r33, %r25;
	add.s32 	%r35, %r33, %r29;
	mul.lo.s32 	%r36, %r32, %r3;
	add.s32 	%r37, %r36, %r25;
	add.s32 	%r38, %r36, %r29;
	mul.lo.s32 	%r39, %r38, 3;
	mul.lo.s32 	%r40, %r37, 3;
	mul.lo.s32 	%r41, %r35, 3;
	mul.lo.s32 	%r42, %r34, 3;
	cvt.s64.s32 	%rd7, %r42;
	add.s64 	%rd8, %rd6, %rd7;
	ld.global.nc.u8 	%rs2, [%rd8];
	cvt.u16.u8 	%rs3, %rs2;
	cvt.rn.f32.u16 	%f24, %rs3;
	cvt.s64.s32 	%rd9, %r41;
	add.s64 	%rd10, %rd6, %rd9;
	ld.global.nc.u8 	%rs4, [%rd10];
	cvt.u16.u8 	%rs5, %rs4;
	cvt.rn.f32.u16 	%f25, %rs5;
	mul.f32 	%f26, %f21, %f25;
	fma.rn.f32 	%f27, %f20, %f24, %f26;
	cvt.s64.s32 	%rd11, %r40;
	add.s64 	%rd12, %rd6, %rd11;
	ld.global.nc.u8 	%rs6, [%rd12];
	cvt.u16.u8 	%rs7, %rs6;
	cvt.rn.f32.u16 	%f28, %rs7;
	fma.rn.f32 	%f29, %f22, %f28, %f27;
	cvt.s64.s32 	%rd13, %r39;
	add.s64 	%rd14, %rd6, %rd13;
	ld.global.nc.u8 	%rs8, [%rd14];
	cvt.u16.u8 	%rs9, %rs8;
	cvt.rn.f32.u16 	%f30, %rs9;
	fma.rn.f32 	%f31, %f23, %f30, %f29;
	cvt.rzi.u32.f32 	%r43, %f31;
	st.global.u8 	[%rd1], %r43;
	ld.global.nc.u8 	%rs10, [%rd8+1];
	cvt.u16.u8 	%rs11, %rs10;
	cvt.rn.f32.u16 	%f32, %rs11;
	ld.global.nc.u8 	%rs12, [%rd10+1];
	cvt.u16.u8 	%rs13, %rs12;
	cvt.rn.f32.u16 	%f33, %rs13;
	mul.f32 	%f34, %f21, %f33;
	fma.rn.f32 	%f35, %f20, %f32, %f34;
	ld.global.nc.u8 	%rs14, [%rd12+1];
	cvt.u16.u8 	%rs15, %rs14;
	cvt.rn.f32.u16 	%f36, %rs15;
	fma.rn.f32 	%f37, %f22, %f36, %f35;
	ld.global.nc.u8 	%rs16, [%rd14+1];
	cvt.u16.u8 	%rs17, %rs16;
	cvt.rn.f32.u16 	%f38, %rs17;
	fma.rn.f32 	%f39, %f23, %f38, %f37;
	cvt.rzi.u32.f32 	%r44, %f39;
	st.global.u8 	[%rd1+1], %r44;
	ld.global.nc.u8 	%rs18, [%rd8+2];
	cvt.u16.u8 	%rs19, %rs18;
	cvt.rn.f32.u16 	%f40, %rs19;
	ld.global.nc.u8 	%rs20, [%rd10+2];
	cvt.u16.u8 	%rs21, %rs20;
	cvt.rn.f32.u16 	%f41, %rs21;
	mul.f32 	%f42, %f21, %f41;
	fma.rn.f32 	%f43, %f20, %f40, %f42;
	ld.global.nc.u8 	%rs22, [%rd12+2];
	cvt.u16.u8 	%rs23, %rs22;
	cvt.rn.f32.u16 	%f44, %rs23;
	fma.rn.f32 	%f45, %f22, %f44, %f43;
	ld.global.nc.u8 	%rs24, [%rd14+2];
	cvt.u16.u8 	%rs25, %rs24;
	cvt.rn.f32.u16 	%f46, %rs25;
	fma.rn.f32 	%f47, %f23, %f46, %f45;
	cvt.rzi.u32.f32 	%r45, %f47;
	st.global.u8 	[%rd1+2], %r45;
$L__BB0_3:
	ret;

}


// ===== COMPILED SASS (sm_100) =====

	.target	sm_100

	.elftype	@"ET_EXEC"


//--------------------- .note.nv.tkinfo           --------------------------
	.section	.note.nv.tkinfo,"",@"SHT_NOTE"
	.sectionflags	@"SHF_NOTE_NV_TKINFO"
	.tkinfo
        /*0018*/ 	.word	0x00000002
        /*0030*/ 	.string	""
        /*0030*/ 	.string	"ptxas"
        /*0030*/ 	.string	"Cuda compilation tools, release 13.0, V13.0.88"
        /*0030*/ 	.string	"Build cuda_13.0.r13.0/compiler.36424714_0"
        /*0030*/ 	.string	"-arch sm_100 -m 64 "



//--------------------- .note.nv.cuinfo           --------------------------
	.section	.note.nv.cuinfo,"",@"SHT_NOTE"
	.sectionflags	@"SHF_NOTE_NV_CUINFO"
        /*0018*/ 	.short	0x0002
        /*001a*/ 	.short	0x0064
        /*001c*/ 	.short	0x0082
	.zero		2


//--------------------- .nv.info                  --------------------------
	.section	.nv.info,"",@"SHT_CUDA_INFO"
	.align	4


	//----- nvinfo : EIATTR_REGCOUNT
	.align		4
        /*0000*/ 	.byte	0x04, 0x2f
        /*0002*/ 	.short	(.L_1 - .L_0)
	.align		4
.L_0:
        /*0004*/ 	.word	index@(letterboxResize)
        /*0008*/ 	.word	0x0000001d


	//----- nvinfo : EIATTR_FRAME_SIZE
	.align		4
.L_1:
        /*000c*/ 	.byte	0x04, 0x11
        /*000e*/ 	.short	(.L_3 - .L_2)
	.align		4
.L_2:
        /*0010*/ 	.word	index@($__internal_0_$__cuda_sm3x_div_rn_noftz_f32_slowpath)
        /*0014*/ 	.word	0x00000000


	//----- nvinfo : EIATTR_FRAME_SIZE
	.align		4
.L_3:
        /*0018*/ 	.byte	0x04, 0x11
        /*001a*/ 	.short	(.L_5 - .L_4)
	.align		4
.L_4:
        /*001c*/ 	.word	index@(letterboxResize)
        /*0020*/ 	.word	0x00000000


	//----- nvinfo : EIATTR_MIN_STACK_SIZE
	.align		4
.L_5:
        /*0024*/ 	.byte	0x04, 0x12
        /*0026*/ 	.short	(.L_7 - .L_6)
	.align		4
.L_6:
        /*0028*/ 	.word	index@(letterboxResize)
        /*002c*/ 	.word	0x00000000
.L_7:


//--------------------- .nv.compat                --------------------------
	.section	.nv.compat,"",@"SHT_CUDA_COMPAT_INFO"
	.align	4
        /*0000*/ 	.byte	0x02, 0x09, 0x00, 0x00, 0x02, 0x02, 0x01, 0x00, 0x02, 0x05, 0x05, 0x00, 0x03, 0x07, 0x01, 0x01
        /*0010*/ 	.byte	0x02, 0x03, 0x00, 0x00, 0x02, 0x06, 0x01, 0x00, 0x04, 0x0b, 0x08, 0x00, 0x01, 0x00, 0x00, 0x00
        /*0020*/ 	.byte	0x00, 0x00, 0x00, 0x00


//--------------------- .nv.info.letterboxResize  --------------------------
	.section	.nv.info.letterboxResize,"",@"SHT_CUDA_INFO"
	.sectionflags	@""
	.align	4


	//----- nvinfo : EIATTR_CUDA_API_VERSION
	.align		4
        /*0000*/ 	.byte	0x04, 0x37
        /*0002*/ 	.short	(.L_9 - .L_8)
.L_8:
        /*0004*/ 	.word	0x00000082


	//----- nvinfo : EIATTR_KPARAM_INFO
	.align		4
.L_9:
        /*0008*/ 	.byte	0x04, 0x17
        /*000a*/ 	.short	(.L_11 - .L_10)
.L_10:
        /*000c*/ 	.word	0x00000000
        /*0010*/ 	.short	0x0009
        /*0012*/ 	.short	0x002c
        /*0014*/ 	.byte	0x00, 0xf0, 0x11, 0x00


	//----- nvinfo : EIATTR_KPARAM_INFO
	.align		4
.L_11:
        /*0018*/ 	.byte	0x04, 0x17
        /*001a*/ 	.short	(.L_13 - .L_12)
.L_12:
        /*001c*/ 	.word	0x00000000
        /*0020*/ 	.short	0x0008
        /*0022*/ 	.short	0x0028
        /*0024*/ 	.byte	0x00, 0xf0, 0x11, 0x00


	//----- nvinfo : EIATTR_KPARAM_INFO
	.align		4
.L_13:
        /*0028*/ 	.byte	0x04, 0x17
        /*002a*/ 	.short	(.L_15 - .L_14)
.L_14:
        /*002c*/ 	.word	0x00000000
        /*0030*/ 	.short	0x0007
        /*0032*/ 	.short	0x0024
        /*0034*/ 	.byte	0x00, 0xf0, 0x11, 0x00


	//----- nvinfo : EIATTR_KPARAM_INFO
	.align		4
.L_15:
        /*0038*/ 	.byte	0x04, 0x17
        /*003a*/ 	.short	(.L_17 - .L_16)
.L_16:
        /*003c*/ 	.word	0x00000000
        /*0040*/ 	.short	0x0006
        /*0042*/ 	.short	0x0020
        /*0044*/ 	.byte	0x00, 0xf0, 0x11, 0x00


	//----- nvinfo : EIATTR_KPARAM_INFO
	.align		4
.L_17:
        /*0048*/ 	.byte	0x04, 0x17
        /*004a*/ 	.short	(.L_19 - .L_18)
.L_18:
        /*004c*/ 	.word	0x00000000
        /*0050*/ 	.short	0x0005
        /*0052*/ 	.short	0x001c
        /*0054*/ 	.byte	0x00, 0xf0, 0x11, 0x00


	//----- nvinfo : EIATTR_KPARAM_INFO
	.align		4
.L_19:
        /*0058*/ 	.byte	0x04, 0x17
        /*005a*/ 	.short	(.L_21 - .L_20)
.L_20:
        /*005c*/ 	.word	0x00000000
        /*0060*/ 	.short	0x0004
        /*0062*/ 	.short	0x0018
        /*0064*/ 	.byte	0x00, 0xf0, 0x11, 0x00


	//----- nvinfo : EIATTR_KPARAM_INFO
	.align		4
.L_21:
        /*0068*/ 	.byte	0x04, 0x17
        /*006a*/ 	.short	(.L_23 - .L_22)
.L_22:
        /*006c*/ 	.word	0x00000000
        /*0070*/ 	.short	0x0003
        /*0072*/ 	.short	0x0014
        /*0074*/ 	.byte	0x00, 0xf0, 0x11, 0x00


	//----- nvinfo : EIATTR_KPARAM_INFO
	.align		4
.L_23:
        /*0078*/ 	.byte	0x04, 0x17
        /*007a*/ 	.short	(.L_25 - .L_24)
.L_24:
        /*007c*/ 	.word	0x00000000
        /*0080*/ 	.short	0x0002
        /*0082*/ 	.short	0x0010
        /*0084*/ 	.byte	0x00, 0xf0, 0x11, 0x00


	//----- nvinfo : EIATTR_KPARAM_INFO
	.align		4
.L_25:
        /*0088*/ 	.byte	0x04, 0x17
        /*008a*/ 	.short	(.L_27 - .L_26)
.L_26:
        /*008c*/ 	.word	0x00000000
        /*0090*/ 	.short	0x0001
        /*0092*/ 	.short	0x0008
        /*0094*/ 	.byte	0x00, 0xf5, 0x21, 0x00


	//----- nvinfo : EIATTR_KPARAM_INFO
	.align		4
.L_27:
        /*0098*/ 	.byte	0x04, 0x17
        /*009a*/ 	.short	(.L_29 - .L_28)
.L_28:
        /*009c*/ 	.word	0x00000000
        /*00a0*/ 	.short	0x0000
        /*00a2*/ 	.short	0x0000
        /*00a4*/ 	.byte	0x00, 0xf5, 0x21, 0x00


	//----- nvinfo : EIATTR_SPARSE_MMA_MASK
	.align		4
.L_29:
        /*00a8*/ 	.byte	0x03, 0x50
        /*00aa*/ 	.short	0x0000


	//----- nvinfo : EIATTR_MAXREG_COUNT
	.align		4
        /*00ac*/ 	.byte	0x03, 0x1b
        /*00ae*/ 	.short	0x00ff


	//----- nvinfo : EIATTR_MERCURY_ISA_VERSION
	.align		4
        /*00b0*/ 	.byte	0x03, 0x5f
        /*00b2*/ 	.short	0x0101


	//----- nvinfo : EIATTR_VRC_CTA_INIT_COUNT
	.align		4
        /*00b4*/ 	.byte	0x02, 0x4a
	.zero		1
	.zero		1


	//----- nvinfo : EIATTR_EXIT_INSTR_OFFSETS
	.align		4
        /*00b8*/ 	.byte	0x04, 0x1c
        /*00ba*/ 	.short	(.L_31 - .L_30)


	//   ....[0]....
.L_30:
        /*00bc*/ 	.word	0x000000c0


	//   ....[1]....
        /*00c0*/ 	.word	0x000001f0


	//   ....[2]....
        /*00c4*/ 	.word	0x00000900


	//----- nvinfo : EIATTR_CRS_STACK_SIZE
	.align		4
.L_31:
        /*00c8*/ 	.byte	0x04, 0x1e
        /*00ca*/ 	.short	(.L_33 - .L_32)
.L_32:
        /*00cc*/ 	.word	0x00000000


	//----- nvinfo : EIATTR_CBANK_PARAM_SIZE
	.align		4
.L_33:
        /*00d0*/ 	.byte	0x03, 0x19
        /*00d2*/ 	.short	0x0030


	//----- nvinfo : EIATTR_PARAM_CBANK
	.align		4
        /*00d4*/ 	.byte	0x04, 0x0a
        /*00d6*/ 	.short	(.L_35 - .L_34)
	.align		4
.L_34:
        /*00d8*/ 	.word	index@(.nv.constant0.letterboxResize)
        /*00dc*/ 	.short	0x0380
        /*00de*/ 	.short	0x0030


	//----- nvinfo : EIATTR_SW_WAR
	.align		4
.L_35:
        /*00e0*/ 	.byte	0x04, 0x36
        /*00e2*/ 	.short	(.L_37 - .L_36)
.L_36:
        /*00e4*/ 	.word	0x00000008
.L_37:


//--------------------- .nv.callgraph             --------------------------
	.section	.nv.callgraph,"",@"SHT_CUDA_CALLGRAPH"
	.align	4
	.sectionentsize	8
	.align		4
        /*0000*/ 	.word	0x00000000
	.align		4
        /*0004*/ 	.word	0xffffffff
	.align		4
        /*0008*/ 	.word	0x00000000
	.align		4
        /*000c*/ 	.word	0xfffffffe
	.align		4
        /*0010*/ 	.word	0x00000000
	.align		4
        /*0014*/ 	.word	0xfffffffd
	.align		4
        /*0018*/ 	.word	0x00000000
	.align		4
        /*001c*/ 	.word	0xfffffffc


//--------------------- .text.letterboxResize     --------------------------
	.section	.text.letterboxResize,"ax",@progbits
	.align	128
        .global         letterboxResize
        .type           letterboxResize,@function
        .size           letterboxResize,(.L_x_11 - letterboxResize)
        .other          letterboxResize,@"STO_CUDA_ENTRY STV_DEFAULT"
letterboxResize:
.text.letterboxResize:
[----:B------:R-:W-:Y:S01]  /*0000*/  LDC R1, c[0x0][0x37c] ;  /* 0x0000df00ff017b82 */ /* 0x000fe20000000800 */
[----:B------:R-:W0:Y:S07]  /*0010*/  S2R R3, SR_TID.Y ;  /* 0x0000000000037919 */ /* 0x000e2e0000002200 */
[----:B------:R-:W1:Y:S01]  /*0020*/  LDC R7, c[0x0][0x360] ;  /* 0x0000d800ff077b82 */ /* 0x000e620000000800 */
[----:B------:R-:W2:Y:S01]  /*0030*/  LDCU.64 UR8, c[0x0][0x398] ;  /* 0x00007300ff0877ac */ /* 0x000ea20008000a00 */
[----:B------:R-:W1:Y:S06]  /*0040*/  S2R R0, SR_TID.X ;  /* 0x0000000000007919 */ /* 0x000e6c0000002100 */
[----:B------:R-:W0:Y:S08]  /*0050*/  S2UR UR5, SR_CTAID.Y ;  /* 0x00000000000579c3 */ /* 0x000e300000002600 */
[----:B------:R-:W0:Y:S08]  /*0060*/  LDC R2, c[0x0][0x364] ;  /* 0x0000d900ff027b82 */ /* 0x000e300000000800 */
[----:B------:R-:W1:Y:S01]  /*0070*/  S2UR UR4, SR_CTAID.X ;  /* 0x00000000000479c3 */ /* 0x000e620000002500 */
[----:B0-----:R-:W-:-:S05]  /*0080*/  IMAD R2, R2, UR5, R3 ;  /* 0x0000000502027c24 */ /* 0x001fca000f8e0203 */
[----:B--2---:R-:W-:Y:S01]  /*0090*/  ISETP.GE.AND P0, PT, R2, UR9, PT ;  /* 0x0000000902007c0c */ /* 0x004fe2000bf06270 */
[----:B-1----:R-:W-:-:S05]  /*00a0*/  IMAD R7, R7, UR4, R0 ;  /* 0x0000000407077c24 */ /* 0x002fca000f8e0200 */
[----:B------:R-:W-:-:S13]  /*00b0*/  ISETP.GE.OR P0, PT, R7, UR8, P0 ;  /* 0x0000000807007c0c */ /* 0x000fda0008706670 */
[----:B------:R-:W-:Y:S05]  /*00c0*/  @P0 EXIT ;  /* 0x000000000000094d */ /* 0x000fea0003800000 */
[----:B------:R-:W0:Y:S01]  /*00d0*/  LDCU.128 UR12, c[0x0][0x3a0] ;  /* 0x00007400ff0c77ac */ /* 0x000e220008000c00 */
[----:B------:R-:W-:Y:S02]  /*00e0*/  IMAD R0, R2, UR8, R7 ;  /* 0x0000000802007c24 */ /* 0x000fe4000f8e0207 */
[----:B------:R-:W-:Y:S01]  /*00f0*/  IMAD.MOV.U32 R3, RZ, RZ, 0x72 ;  /* 0x00000072ff037424 */ /* 0x000fe200078e00ff */
[----:B------:R-:W1:Y:S01]  /*0100*/  LDCU.64 UR10, c[0x0][0x388] ;  /* 0x00007100ff0a77ac */ /* 0x000e620008000a00 */
[----:B------:R-:W-:Y:S01]  /*0110*/  IMAD R0, R0, 0x3, RZ ;  /* 0x0000000300007824 */ /* 0x000fe200078e02ff */
[----:B------:R-:W2:Y:S01]  /*0120*/  LDCU.64 UR6, c[0x0][0x358] ;  /* 0x00006b00ff0677ac */ /* 0x000ea20008000a00 */
[----:B0-----:R-:W-:Y:S01]  /*0130*/  ISETP.GE.AND P0, PT, R2, UR13, PT ;  /* 0x0000000d02007c0c */ /* 0x001fe2000bf06270 */
[----:B------:R-:W-:Y:S02]  /*0140*/  UIADD3 UR5, UPT, UPT, UR14, UR12, URZ ;  /* 0x0000000c0e057290 */ /* 0x000fe4000fffe0ff */
[----:B------:R-:W-:Y:S01]  /*0150*/  UIADD3 UR4, UPT, UPT, UR13, UR15, URZ ;  /* 0x0000000f0d047290 */ /* 0x000fe2000fffe0ff */
[----:B------:R-:W-:-:S02]  /*0160*/  ISETP.LT.OR P0, PT, R7, UR12, !P0 ;  /* 0x0000000c07007c0c */ /* 0x000fc4000c701670 */
[C---:B-1----:R-:W-:Y:S02]  /*0170*/  IADD3 R4, P1, PT, R0.reuse, UR10, RZ ;  /* 0x0000000a00047c10 */ /* 0x042fe4000ff3e0ff */
[----:B------:R-:W-:Y:S02]  /*0180*/  ISETP.GE.OR P0, PT, R7, UR5, P0 ;  /* 0x0000000507007c0c */ /* 0x000fe40008706670 */
[----:B------:R-:W-:Y:S02]  /*0190*/  LEA.HI.X.SX32 R5, R0, UR11, 0x1, P1 ;  /* 0x0000000b00057c11 */ /* 0x000fe400088f0eff */
[----:B------:R-:W-:Y:S02]  /*01a0*/  ISETP.GE.OR P0, PT, R2, UR4, P0 ;  /* 0x0000000402007c0c */ /* 0x000fe40008706670 */
[----:B------:R-:W-:-:S05]  /*01b0*/  PRMT R0, R3, 0x7610, R0 ;  /* 0x0000761003007816 */ /* 0x000fca0000000000 */
[----:B--2---:R0:W-:Y:S04]  /*01c0*/  STG.E.U8 desc[UR6][R4.64], R0 ;  /* 0x0000000004007986 */ /* 0x0041e8000c101106 */
[----:B------:R0:W-:Y:S04]  /*01d0*/  STG.E.U8 desc[UR6][R4.64+0x1], R0 ;  /* 0x0000010004007986 */ /* 0x0001e8000c101106 */
[----:B------:R0:W-:Y:S01]  /*01e0*/  STG.E.U8 desc[UR6][R4.64+0x2], R0 ;  /* 0x0000020004007986 */ /* 0x0001e2000c101106 */
[----:B------:R-:W-:Y:S05]  /*01f0*/  @P0 EXIT ;  /* 0x000000000000094d */ /* 0x000fea0003800000 */
[----:B------:R-:W0:Y:S01]  /*0200*/  LDCU UR4, c[0x0][0x390] ;  /* 0x00007200ff0477ac */ /* 0x000e220008000800 */
[----:B------:R-:W-:-:S04]  /*0210*/  I2FP.F32.S32 R3, UR14 ;  /* 0x0000000e00037c45 */ /* 0x000fc80008201400 */
[----:B------:R-:W1:Y:S01]  /*0220*/  MUFU.RCP R6, R3 ;  /* 0x0000000300067308 */ /* 0x000e620000001000 */
[----:B0-----:R-:W-:-:S07]  /*0230*/  I2FP.F32.S32 R0, UR4 ;  /* 0x0000000400007c45 */ /* 0x001fce0008201400 */
[----:B------:R-:W0:Y:S01]  /*0240*/  FCHK P0, R0, R3 ;  /* 0x0000000300007302 */ /* 0x000e220000000000 */
[----:B-1----:R-:W-:-:S04]  /*0250*/  FFMA R9, -R3, R6, 1 ;  /* 0x3f80000003097423 */ /* 0x002fc80000000106 */
[----:B------:R-:W-:-:S04]  /*0260*/  FFMA R9, R6, R9, R6 ;  /* 0x0000000906097223 */ /* 0x000fc80000000006 */
[----:B------:R-:W-:-:S04]  /*0270*/  FFMA R14, R0, R9, RZ ;  /* 0x00000009000e7223 */ /* 0x000fc800000000ff */
[----:B------:R-:W-:-:S04]  /*0280*/  FFMA R6, -R3, R14, R0 ;  /* 0x0000000e03067223 */ /* 0x000fc80000000100 */
[----:B------:R-:W-:Y:S01]  /*0290*/  FFMA R14, R9, R6, R14 ;  /* 0x00000006090e7223 */ /* 0x000fe2000000000e */
[----:B0-----:R-:W-:Y:S06]  /*02a0*/  @!P0 BRA `(.L_x_0) ;  /* 0x00000000000c8947 */ /* 0x001fec0003800000 */
[----:B------:R-:W-:-:S07]  /*02b0*/  MOV R6, 0x2d0 ;  /* 0x000002d000067802 */ /* 0x000fce0000000f00 */
[----:B------:R-:W-:Y:S05]  /*02c0*/  CALL.REL.NOINC `($__internal_0_$__cuda_sm3x_div_rn_noftz_f32_slowpath) ;  /* 0x0000000400907944 */ /* 0x000fea0003c00000 */
[----:B------:R-:W-:-:S07]  /*02d0*/  IMAD.MOV.U32 R14, RZ, RZ, R0 ;  /* 0x000000ffff0e7224 */ /* 0x000fce00078e0000 */
.L_x_0:
[----:B------:R-:W0:Y:S02]  /*02e0*/  LDCU UR4, c[0x0][0x3ac] ;  /* 0x00007580ff0477ac */ /* 0x000e240008000800 */
[----:B0-----:R-:W-:Y:S01]  /*02f0*/  I2FP.F32.S32 R3, UR4 ;  /* 0x0000000400037c45 */ /* 0x001fe20008201400 */
[----:B------:R-:W0:Y:S03]  /*0300*/  LDCU UR4, c[0x0][0x394] ;  /* 0x00007280ff0477ac */ /* 0x000e260008000800 */
[----:B------:R-:W1:Y:S01]  /*0310*/  MUFU.RCP R6, R3 ;  /* 0x0000000300067308 */ /* 0x000e620000001000 */
[----:B0-----:R-:W-:Y:S01]  /*0320*/  I2FP.F32.S32 R0, UR4 ;  /* 0x0000000400007c45 */ /* 0x001fe20008201400 */
[----:B-1----:R-:W-:-:S06]  /*0330*/  FFMA R9, -R3, R6, 1 ;  /* 0x3f80000003097423 */ /* 0x002fcc0000000106 */
[----:B------:R-:W0:Y:S01]  /*0340*/  FCHK P0, R0, R3 ;  /* 0x0000000300007302 */ /* 0x000e220000000000 */
        /* <DEDUP_REMOVED lines=8> */
.L_x_1:
[----:B------:R-:W0:Y:S02]  /*03d0*/  LDCU.64 UR4, c[0x0][0x3a0] ;  /* 0x00007400ff0477ac */ /* 0x000e240008000a00 */
[----:B0-----:R-:W-:Y:S02]  /*03e0*/  VIADD R0, R7, -UR4 ;  /* 0x8000000407007c36 */ /* 0x001fe40008000000 */
[----:B------:R-:W0:Y:S01]  /*03f0*/  LDC.64 R6, c[0x0][0x390] ;  /* 0x0000e400ff067b82 */ /* 0x000e220000000a00 */
[----:B------:R-:W-:Y:S01]  /*0400*/  VIADD R2, R2, -UR5 ;  /* 0x8000000502027c36 */ /* 0x000fe20008000000 */
[----:B------:R-:W1:Y:S01]  /*0410*/  LDCU.64 UR4, c[0x0][0x380] ;  /* 0x00007000ff0477ac */ /* 0x000e620008000a00 */
[----:B------:R-:W-:-:S03]  /*0420*/  I2FP.F32.S32 R3, R0 ;  /* 0x0000000000037245 */ /* 0x000fc60000201400 */
[----:B------:R-:W-:Y:S02]  /*0430*/  I2FP.F32.S32 R9, R2 ;  /* 0x0000000200097245 */ /* 0x000fe40000201400 */
[----:B------:R-:W-:-:S03]  /*0440*/  FMUL R14, R3, R14 ;  /* 0x0000000e030e7220 */ /* 0x000fc60000400000 */
[----:B------:R-:W-:Y:S01]  /*0450*/  FMUL R16, R9, R16 ;  /* 0x0000001009107220 */ /* 0x000fe20000400000 */
[----:B------:R-:W2:Y:S08]  /*0460*/  F2I.FLOOR.NTZ R15, R14 ;  /* 0x0000000e000f7305 */ /* 0x000eb00000207100 */
[----:B------:R-:W3:Y:S01]  /*0470*/  F2I.FLOOR.NTZ R17, R16 ;  /* 0x0000001000117305 */ /* 0x000ee20000207100 */
[----:B0-----:R-:W-:-:S05]  /*0480*/  VIADD R0, R6, 0xffffffff ;  /* 0xffffffff06007836 */ /* 0x001fca0000000000 */
[----:B--2---:R-:W-:Y:S01]  /*0490*/  VIADDMNMX R3, R15, 0x1, R0, PT ;  /* 0x000000010f037846 */ /* 0x004fe20003800100 */
[----:B------:R-:W-:-:S04]  /*04a0*/  VIADD R0, R7, 0xffffffff ;  /* 0xffffffff07007836 */ /* 0x000fc80000000000 */
[CC--:B---3--:R-:W-:Y:S01]  /*04b0*/  IMAD R7, R17.reuse, R6.reuse, R3 ;  /* 0x0000000611077224 */ /* 0x0c8fe200078e0203 */
[C---:B------:R-:W-:Y:S01]  /*04c0*/  VIADDMNMX R0, R17.reuse, 0x1, R0, PT ;  /* 0x0000000111007846 */ /* 0x040fe20003800100 */
[-CC-:B------:R-:W-:Y:S02]  /*04d0*/  IMAD R2, R17, R6.reuse, R15.reuse ;  /* 0x0000000611027224 */ /* 0x180fe400078e020f */
[----:B------:R-:W-:Y:S02]  /*04e0*/  IMAD R7, R7, 0x3, RZ ;  /* 0x0000000307077824 */ /* 0x000fe400078e02ff */
[----:B------:R-:W-:Y:S02]  /*04f0*/  IMAD R9, R2, 0x3, RZ ;  /* 0x0000000302097824 */ /* 0x000fe400078e02ff */
[CC--:B------:R-:W-:Y:S01]  /*0500*/  IMAD R2, R0.reuse, R6.reuse, R15 ;  /* 0x0000000600027224 */ /* 0x0c0fe200078e020f */
[----:B-1----:R-:W-:Y:S01]  /*0510*/  IADD3 R10, P1, PT, R7, UR4, RZ ;  /* 0x00000004070a7c10 */ /* 0x002fe2000ff3e0ff */
[----:B------:R-:W-:Y:S01]  /*0520*/  IMAD R0, R0, R6, R3 ;  /* 0x0000000600007224 */ /* 0x000fe200078e0203 */
[----:B------:R-:W-:Y:S01]  /*0530*/  IADD3 R8, P0, PT, R9, UR4, RZ ;  /* 0x0000000409087c10 */ /* 0x000fe2000ff1e0ff */
[----:B------:R-:W-:Y:S01]  /*0540*/  IMAD R3, R2, 0x3, RZ ;  /* 0x0000000302037824 */ /* 0x000fe200078e02ff */
[----:B------:R-:W-:Y:S01]  /*0550*/  LEA.HI.X.SX32 R11, R7, UR5, 0x1, P1 ;  /* 0x00000005070b7c11 */ /* 0x000fe200088f0eff */
[----:B------:R-:W-:Y:S01]  /*0560*/  IMAD R0, R0, 0x3, RZ ;  /* 0x0000000300007824 */ /* 0x000fe200078e02ff */
[----:B------:R-:W-:-:S02]  /*0570*/  LEA.HI.X.SX32 R9, R9, UR5, 0x1, P0 ;  /* 0x0000000509097c11 */ /* 0x000fc400080f0eff */
[----:B------:R-:W-:Y:S01]  /*0580*/  IADD3 R2, P0, PT, R3, UR4, RZ ;  /* 0x0000000403027c10 */ /* 0x000fe2000ff1e0ff */
[----:B------:R-:W2:Y:S01]  /*0590*/  LDG.E.U8.CONSTANT R21, desc[UR6][R10.64] ;  /* 0x000000060a157981 */ /* 0x000ea2000c1e9100 */
[----:B------:R-:W-:-:S03]  /*05a0*/  IADD3 R6, P1, PT, R0, UR4, RZ ;  /* 0x0000000400067c10 */ /* 0x000fc6000ff3e0ff */
[----:B------:R-:W3:Y:S01]  /*05b0*/  LDG.E.U8.CONSTANT R22, desc[UR6][R10.64+0x1] ;  /* 0x000001060a167981 */ /* 0x000ee2000c1e9100 */
[----:B------:R-:W-:-:S03]  /*05c0*/  LEA.HI.X.SX32 R3, R3, UR5, 0x1, P0 ;  /* 0x0000000503037c11 */ /* 0x000fc600080f0eff */
[----:B------:R0:W4:Y:S04]  /*05d0*/  LDG.E.U8.CONSTANT R20, desc[UR6][R10.64+0x2] ;  /* 0x000002060a147981 */ /* 0x000128000c1e9100 */
[----:B------:R-:W5:Y:S04]  /*05e0*/  LDG.E.U8.CONSTANT R18, desc[UR6][R8.64] ;  /* 0x0000000608127981 */ /* 0x000f68000c1e9100 */
[----:B------:R-:W5:Y:S01]  /*05f0*/  LDG.E.U8.CONSTANT R19, desc[UR6][R8.64+0x1] ;  /* 0x0000010608137981 */ /* 0x000f62000c1e9100 */
[----:B------:R-:W-:-:S03]  /*0600*/  LEA.HI.X.SX32 R7, R0, UR5, 0x1, P1 ;  /* 0x0000000500077c11 */ /* 0x000fc600088f0eff */
[----:B------:R1:W5:Y:S04]  /*0610*/  LDG.E.U8.CONSTANT R24, desc[UR6][R8.64+0x2] ;  /* 0x0000020608187981 */ /* 0x000368000c1e9100 */
[----:B------:R-:W5:Y:S04]  /*0620*/  LDG.E.U8.CONSTANT R0, desc[UR6][R2.64+0x1] ;  /* 0x0000010602007981 */ /* 0x000f68000c1e9100 */
[----:B------:R-:W5:Y:S04]  /*0630*/  LDG.E.U8.CONSTANT R25, desc[UR6][R2.64+0x2] ;  /* 0x0000020602197981 */ /* 0x000f68000c1e9100 */
[----:B------:R1:W5:Y:S04]  /*0640*/  LDG.E.U8.CONSTANT R13, desc[UR6][R2.64] ;  /* 0x00000006020d7981 */ /* 0x000368000c1e9100 */
[----:B------:R-:W5:Y:S04]  /*0650*/  LDG.E.U8.CONSTANT R23, desc[UR6][R6.64+0x1] ;  /* 0x0000010606177981 */ /* 0x000f68000c1e9100 */
[----:B------:R-:W5:Y:S04]  /*0660*/  LDG.E.U8.CONSTANT R26, desc[UR6][R6.64+0x2] ;  /* 0x00000206061a7981 */ /* 0x000f68000c1e9100 */
[----:B------:R5:W5:Y:S01]  /*0670*/  LDG.E.U8.CONSTANT R12, desc[UR6][R6.64] ;  /* 0x00000006060c7981 */ /* 0x000b62000c1e9100 */
[----:B------:R-:W-:-:S02]  /*0680*/  I2FP.F32.S32 R17, R17 ;  /* 0x0000001100117245 */ /* 0x000fc40000201400 */
[----:B------:R-:W-:-:S03]  /*0690*/  I2FP.F32.S32 R15, R15 ;  /* 0x0000000f000f7245 */ /* 0x000fc60000201400 */
[----:B------:R-:W-:Y:S02]  /*06a0*/  FADD R16, R16, -R17 ;  /* 0x8000001110107221 */ /* 0x000fe40000000000 */
[----:B------:R-:W-:Y:S02]  /*06b0*/  FADD R15, R14, -R15 ;  /* 0x8000000f0e0f7221 */ /* 0x000fe40000000000 */
[----:B------:R-:W-:Y:S02]  /*06c0*/  FADD R14, -R16, 1 ;  /* 0x3f800000100e7421 */ /* 0x000fe40000000100 */
[C---:B------:R-:W-:Y:S01]  /*06d0*/  FADD R17, -R15.reuse, 1 ;  /* 0x3f8000000f117421 */ /* 0x040fe20000000100 */
[C---:B0-----:R-:W-:Y:S01]  /*06e0*/  FMUL R10, R15.reuse, R16 ;  /* 0x000000100f0a7220 */ /* 0x041fe20000400000 */
[-C--:B-1----:R-:W-:Y:S02]  /*06f0*/  FMUL R8, R15, R14.reuse ;  /* 0x0000000e0f087220 */ /* 0x082fe40000400000 */
[----:B------:R-:W-:Y:S01]  /*0700*/  FMUL R2, R17, R14 ;  /* 0x0000000e11027220 */ /* 0x000fe20000400000 */
[----:B--2---:R-:W-:-:S02]  /*0710*/  I2FP.F32.U32 R21, R21 ;  /* 0x0000001500157245 */ /* 0x004fc40000201000 */
[----:B---3--:R-:W-:-:S03]  /*0720*/  I2FP.F32.U32 R3, R22 ;  /* 0x0000001600037245 */ /* 0x008fc60000201000 */
[C---:B------:R-:W-:Y:S01]  /*0730*/  FMUL R21, R8.reuse, R21 ;  /* 0x0000001508157220 */ /* 0x040fe20000400000 */
[----:B----4-:R-:W-:Y:S01]  /*0740*/  I2FP.F32.U32 R15, R20 ;  /* 0x00000014000f7245 */ /* 0x010fe20000201000 */
[----:B------:R-:W-:Y:S01]  /*0750*/  FMUL R14, R8, R3 ;  /* 0x00000003080e7220 */ /* 0x000fe20000400000 */
[----:B-----5:R-:W-:-:S03]  /*0760*/  I2FP.F32.U32 R7, R18 ;  /* 0x0000001200077245 */ /* 0x020fc60000201000 */
[----:B------:R-:W-:Y:S01]  /*0770*/  FMUL R15, R8, R15 ;  /* 0x0000000f080f7220 */ /* 0x000fe20000400000 */
[----:B------:R-:W-:Y:S01]  /*0780*/  I2FP.F32.U32 R19, R19 ;  /* 0x0000001300137245 */ /* 0x000fe20000201000 */
[----:B------:R-:W-:Y:S01]  /*0790*/  FFMA R6, R2, R7, R21 ;  /* 0x0000000702067223 */ /* 0x000fe20000000015 */
[----:B------:R-:W-:-:S03]  /*07a0*/  I2FP.F32.U32 R11, R24 ;  /* 0x00000018000b7245 */ /* 0x000fc60000201000 */
[----:B------:R-:W-:Y:S01]  /*07b0*/  FFMA R14, R2, R19, R14 ;  /* 0x00000013020e7223 */ /* 0x000fe2000000000e */
[----:B------:R-:W-:Y:S01]  /*07c0*/  FMUL R3, R16, R17 ;  /* 0x0000001110037220 */ /* 0x000fe20000400000 */
[----:B------:R-:W-:Y:S01]  /*07d0*/  I2FP.F32.U32 R7, R0 ;  /* 0x0000000000077245 */ /* 0x000fe20000201000 */
[----:B------:R-:W-:Y:S01]  /*07e0*/  FFMA R2, R2, R11, R15 ;  /* 0x0000000b02027223 */ /* 0x000fe2000000000f */
[----:B------:R-:W-:-:S03]  /*07f0*/  I2FP.F32.U32 R25, R25 ;  /* 0x0000001900197245 */ /* 0x000fc60000201000 */
[C---:B------:R-:W-:Y:S01]  /*0800*/  FFMA R9, R3.reuse, R7, R14 ;  /* 0x0000000703097223 */ /* 0x040fe2000000000e */
[----:B------:R-:W-:Y:S01]  /*0810*/  I2FP.F32.U32 R13, R13 ;  /* 0x0000000d000d7245 */ /* 0x000fe20000201000 */
[----:B------:R-:W-:Y:S01]  /*0820*/  FFMA R25, R3, R25, R2 ;  /* 0x0000001903197223 */ /* 0x000fe20000000002 */
[----:B------:R-:W-:-:S03]  /*0830*/  I2FP.F32.U32 R23, R23 ;  /* 0x0000001700177245 */ /* 0x000fc60000201000 */
[----:B------:R-:W-:Y:S01]  /*0840*/  FFMA R13, R3, R13, R6 ;  /* 0x0000000d030d7223 */ /* 0x000fe20000000006 */
[----:B------:R-:W-:Y:S01]  /*0850*/  I2FP.F32.U32 R26, R26 ;  /* 0x0000001a001a7245 */ /* 0x000fe20000201000 */
[----:B------:R-:W-:Y:S01]  /*0860*/  FFMA R9, R10, R23, R9 ;  /* 0x000000170a097223 */ /* 0x000fe20000000009 */
[----:B------:R-:W-:-:S03]  /*0870*/  I2FP.F32.U32 R12, R12 ;  /* 0x0000000c000c7245 */ /* 0x000fc60000201000 */
[C---:B------:R-:W-:Y:S02]  /*0880*/  FFMA R25, R10.reuse, R26, R25 ;  /* 0x0000001a0a197223 */ /* 0x040fe40000000019 */
[----:B------:R-:W-:Y:S01]  /*0890*/  FFMA R12, R10, R12, R13 ;  /* 0x0000000c0a0c7223 */ /* 0x000fe2000000000d */
[----:B------:R-:W0:Y:S08]  /*08a0*/  F2I.U32.TRUNC.NTZ R9, R9 ;  /* 0x0000000900097305 */ /* 0x000e30000020f000 */
[----:B------:R-:W1:Y:S08]  /*08b0*/  F2I.U32.TRUNC.NTZ R7, R12 ;  /* 0x0000000c00077305 */ /* 0x000e70000020f000 */
[----:B------:R-:W2:Y:S01]  /*08c0*/  F2I.U32.TRUNC.NTZ R25, R25 ;  /* 0x0000001900197305 */ /* 0x000ea2000020f000 */
[----:B0-----:R-:W-:Y:S04]  /*08d0*/  STG.E.U8 desc[UR6][R4.64+0x1], R9 ;  /* 0x0000010904007986 */ /* 0x001fe8000c101106 */
[----:B-1----:R-:W-:Y:S04]  /*08e0*/  STG.E.U8 desc[UR6][R4.64], R7 ;  /* 0x0000000704007986 */ /* 0x002fe8000c101106 */
[----:B--2---:R-:W-:Y:S01]  /*08f0*/  STG.E.U8 desc[UR6][R4.64+0x2], R25 ;  /* 0x0000021904007986 */ /* 0x004fe2000c101106 */
[----:B------:R-:W-:Y:S05]  /*0900*/  EXIT ;  /* 0x000000000000794d */ /* 0x000fea0003800000 */
        .weak           $__internal_0_$__cuda_sm3x_div_rn_noftz_f32_slowpath
        .type           $__internal_0_$__cuda_sm3x_div_rn_noftz_f32_slowpath,@function
        .size           $__internal_0_$__cuda_sm3x_div_rn_noftz_f32_slowpath,(.L_x_11 - $__internal_0_$__cuda_sm3x_div_rn_noftz_f32_slowpath)
$__internal_0_$__cuda_sm3x_div_rn_noftz_f32_slowpath:
[----:B------:R-:W-:Y:S02]  /*0910*/  SHF.R.U32.HI R9, RZ, 0x17, R3 ;  /* 0x00000017ff097819 */ /* 0x000fe40000011603 */
[----:B------:R-:W-:Y:S02]  /*0920*/  SHF.R.U32.HI R8, RZ, 0x17, R0 ;  /* 0x00000017ff087819 */ /* 0x000fe40000011600 */
[----:B------:R-:W-:Y:S02]  /*0930*/  LOP3.LUT R16, R9, 0xff, RZ, 0xc0, !PT ;  /* 0x000000ff09107812 */ /* 0x000fe400078ec0ff */
[----:B------:R-:W-:-:S03]  /*0940*/  LOP3.LUT R12, R8, 0xff, RZ, 0xc0, !PT ;  /* 0x000000ff080c7812 */ /* 0x000fc600078ec0ff */
[----:B------:R-:W-:Y:S02]  /*0950*/  VIADD R10, R16, 0xffffffff ;  /* 0xffffffff100a7836 */ /* 0x000fe40000000000 */
[----:B------:R-:W-:-:S03]  /*0960*/  VIADD R9, R12, 0xffffffff ;  /* 0xffffffff0c097836 */ /* 0x000fc60000000000 */
[----:B------:R-:W-:-:S04]  /*0970*/  ISETP.GT.U32.AND P0, PT, R10, 0xfd, PT ;  /* 0x000000fd0a00780c */ /* 0x000fc80003f04070 */
[----:B------:R-:W-:-:S13]  /*0980*/  ISETP.GT.U32.OR P0, PT, R9, 0xfd, P0 ;  /* 0x000000fd0900780c */ /* 0x000fda0000704470 */
[----:B------:R-:W-:Y:S01]  /*0990*/  @!P0 IMAD.MOV.U32 R8, RZ, RZ, RZ ;  /* 0x000000ffff088224 */ /* 0x000fe200078e00ff */
[----:B------:R-:W-:Y:S06]  /*09a0*/  @!P0 BRA `(.L_x_2) ;  /* 0x00000000005c8947 */ /* 0x000fec0003800000 */
[----:B------:R-:W-:Y:S02]  /*09b0*/  FSETP.GTU.FTZ.AND P0, PT, |R0|, +INF , PT ;  /* 0x7f8000000000780b */ /* 0x000fe40003f1c200 */
[----:B------:R-:W-:-:S04]  /*09c0*/  FSETP.GTU.FTZ.AND P1, PT, |R3|, +INF , PT ;  /* 0x7f8000000300780b */ /* 0x000fc80003f3c200 */
[----:B------:R-:W-:-:S13]  /*09d0*/  PLOP3.LUT P0, PT, P0, P1, PT, 0xf8, 0x8f ;  /* 0x00000000008f781c */ /* 0x000fda0000703f70 */
[----:B------:R-:W-:Y:S05]  /*09e0*/  @P0 BRA `(.L_x_3) ;  /* 0x0000000400440947 */ /* 0x000fea0003800000 */
[----:B------:R-:W-:-:S13]  /*09f0*/  LOP3.LUT P0, RZ, R3, 0x7fffffff, R0, 0xc8, !PT ;  /* 0x7fffffff03ff7812 */ /* 0x000fda000780c800 */
[----:B------:R-:W-:Y:S05]  /*0a00*/  @!P0 BRA `(.L_x_4) ;  /* 0x0000000400348947 */ /* 0x000fea0003800000 */
[C---:B------:R-:W-:Y:S02]  /*0a10*/  FSETP.NEU.FTZ.AND P2, PT, |R0|.reuse, +INF , PT ;  /* 0x7f8000000000780b */ /* 0x040fe40003f5d200 */
[----:B------:R-:W-:Y:S02]  /*0a20*/  FSETP.NEU.FTZ.AND P1, PT, |R3|, +INF , PT ;  /* 0x7f8000000300780b */ /* 0x000fe40003f3d200 */
[----:B------:R-:W-:-:S11]  /*0a30*/  FSETP.NEU.FTZ.AND P0, PT, |R0|, +INF , PT ;  /* 0x7f8000000000780b */ /* 0x000fd60003f1d200 */
[----:B------:R-:W-:Y:S05]  /*0a40*/  @!P1 BRA !P2, `(.L_x_4) ;  /* 0x0000000400249947 */ /* 0x000fea0005000000 */
[----:B------:R-:W-:-:S04]  /*0a50*/  LOP3.LUT P2, RZ, R0, 0x7fffffff, RZ, 0xc0, !PT ;  /* 0x7fffffff00ff7812 */ /* 0x000fc8000784c0ff */
[----:B------:R-:W-:-:S13]  /*0a60*/  PLOP3.LUT P1, PT, P1, P2, PT, 0x2f, 0xf2 ;  /* 0x0000000000f2781c */ /* 0x000fda0000f24577 */
[----:B------:R-:W-:Y:S05]  /*0a70*/  @P1 BRA `(.L_x_5) ;  /* 0x0000000400101947 */ /* 0x000fea0003800000 */
[----:B------:R-:W-:-:S04]  /*0a80*/  LOP3.LUT P1, RZ, R3, 0x7fffffff, RZ, 0xc0, !PT ;  /* 0x7fffffff03ff7812 */ /* 0x000fc8000782c0ff */
[----:B------:R-:W-:-:S13]  /*0a90*/  PLOP3.LUT P0, PT, P0, P1, PT, 0x2f, 0xf2 ;  /* 0x0000000000f2781c */ /* 0x000fda0000702577 */
[----:B------:R-:W-:Y:S05]  /*0aa0*/  @P0 BRA `(.L_x_6) ;  /* 0x0000000000f80947 */ /* 0x000fea0003800000 */
[----:B------:R-:W-:Y:S02]  /*0ab0*/  ISETP.GE.AND P0, PT, R9, RZ, PT ;  /* 0x000000ff0900720c */ /* 0x000fe40003f06270 */
[----:B------:R-:W-:-:S11]  /*0ac0*/  ISETP.GE.AND P1, PT, R10, RZ, PT ;  /* 0x000000ff0a00720c */ /* 0x000fd60003f26270 */
[----:B------:R-:W-:Y:S02]  /*0ad0*/  @P0 IMAD.MOV.U32 R8, RZ, RZ, RZ ;  /* 0x000000ffff080224 */ /* 0x000fe400078e00ff */
[----:B------:R-:W-:Y:S01]  /*0ae0*/  @!P0 FFMA R0, R0, 1.84467440737095516160e+19, RZ ;  /* 0x5f80000000008823 */ /* 0x000fe200000000ff */
[----:B------:R-:W-:Y:S02]  /*0af0*/  @!P0 IMAD.MOV.U32 R8, RZ, RZ, -0x40 ;  /* 0xffffffc0ff088424 */ /* 0x000fe400078e00ff */
[----:B------:R-:W-:Y:S02]  /*0b00*/  @!P1 FFMA R3, R3, 1.84467440737095516160e+19, RZ ;  /* 0x5f80000003039823 */ /* 0x000fe400000000ff */
[----:B------:R-:W-:-:S07]  /*0b10*/  @!P1 VIADD R8, R8, 0x40 ;  /* 0x0000004008089836 */ /* 0x000fce0000000000 */
.L_x_2:
[----:B------:R-:W-:-:S05]  /*0b20*/  LEA R10, R16, 0xc0800000, 0x17 ;  /* 0xc0800000100a7811 */ /* 0x000fca00078eb8ff */
[----:B------:R-:W-:Y:S02]  /*0b30*/  IMAD.IADD R10, R3, 0x1, -R10 ;  /* 0x00000001030a7824 */ /* 0x000fe400078e0a0a */
[----:B------:R-:W-:Y:S02]  /*0b40*/  VIADD R3, R12, 0xffffff81 ;  /* 0xffffff810c037836 */ /* 0x000fe40000000000 */
[----:B------:R-:W0:Y:S01]  /*0b50*/  MUFU.RCP R9, R10 ;  /* 0x0000000a00097308 */ /* 0x000e220000001000 */
[----:B------:R-:W-:Y:S01]  /*0b60*/  FADD.FTZ R11, -R10, -RZ ;  /* 0x800000ff0a0b7221 */ /* 0x000fe20000010100 */
[----:B------:R-:W-:-:S03]  /*0b70*/  IMAD R0, R3, -0x800000, R0 ;  /* 0xff80000003007824 */ /* 0x000fc600078e0200 */
[----:B0-----:R-:W-:-:S04]  /*0b80*/  FFMA R12, R9, R11, 1 ;  /* 0x3f800000090c7423 */ /* 0x001fc8000000000b */
[----:B------:R-:W-:-:S04]  /*0b90*/  FFMA R18, R9, R12, R9 ;  /* 0x0000000c09127223 */ /* 0x000fc80000000009 */
[----:B------:R-:W-:-:S04]  /*0ba0*/  FFMA R9, R0, R18, RZ ;  /* 0x0000001200097223 */ /* 0x000fc800000000ff */
[----:B------:R-:W-:-:S04]  /*0bb0*/  FFMA R12, R11, R9, R0 ;  /* 0x000000090b0c7223 */ /* 0x000fc80000000000 */
[----:B------:R-:W-:Y:S01]  /*0bc0*/  FFMA R13, R18, R12, R9 ;  /* 0x0000000c120d7223 */ /* 0x000fe20000000009 */
[----:B------:R-:W-:-:S03]  /*0bd0*/  IADD3 R9, PT, PT, R3, 0x7f, -R16 ;  /* 0x0000007f03097810 */ /* 0x000fc60007ffe810 */
[----:B------:R-:W-:Y:S02]  /*0be0*/  FFMA R12, R11, R13, R0 ;  /* 0x0000000d0b0c7223 */ /* 0x000fe40000000000 */
[----:B------:R-:W-:Y:S02]  /*0bf0*/  IMAD.IADD R9, R9, 0x1, R8 ;  /* 0x0000000109097824 */ /* 0x000fe400078e0208 */
[----:B------:R-:W-:-:S05]  /*0c00*/  FFMA R0, R18, R12, R13 ;  /* 0x0000000c12007223 */ /* 0x000fca000000000d */
[----:B------:R-:W-:-:S04]  /*0c10*/  SHF.R.U32.HI R3, RZ, 0x17, R0 ;  /* 0x00000017ff037819 */ /* 0x000fc80000011600 */
[----:B------:R-:W-:-:S05]  /*0c20*/  LOP3.LUT R3, R3, 0xff, RZ, 0xc0, !PT ;  /* 0x000000ff03037812 */ /* 0x000fca00078ec0ff */
[----:B------:R-:W-:-:S04]  /*0c30*/  IMAD.IADD R11, R3, 0x1, R9 ;  /* 0x00000001030b7824 */ /* 0x000fc800078e0209 */
[----:B------:R-:W-:-:S05]  /*0c40*/  VIADD R3, R11, 0xffffffff ;  /* 0xffffffff0b037836 */ /* 0x000fca0000000000 */
[----:B------:R-:W-:-:S13]  /*0c50*/  ISETP.GE.U32.AND P0, PT, R3, 0xfe, PT ;  /* 0x000000fe0300780c */ /* 0x000fda0003f06070 */
[----:B------:R-:W-:Y:S05]  /*0c60*/  @!P0 BRA `(.L_x_7) ;  /* 0x0000000000808947 */ /* 0x000fea0003800000 */
[----:B------:R-:W-:-:S13]  /*0c70*/  ISETP.GT.AND P0, PT, R11, 0xfe, PT ;  /* 0x000000fe0b00780c */ /* 0x000fda0003f04270 */
[----:B------:R-:W-:Y:S05]  /*0c80*/  @P0 BRA `(.L_x_8) ;  /* 0x00000000006c0947 */ /* 0x000fea0003800000 */
[----:B------:R-:W-:-:S13]  /*0c90*/  ISETP.GE.AND P0, PT, R11, 0x1, PT ;  /* 0x000000010b00780c */ /* 0x000fda0003f06270 */
[----:B------:R-:W-:Y:S05]  /*0ca0*/  @P0 BRA `(.L_x_9) ;  /* 0x0000000000980947 */ /* 0x000fea0003800000 */
[----:B------:R-:W-:Y:S02]  /*0cb0*/  ISETP.GE.AND P0, PT, R11, -0x18, PT ;  /* 0xffffffe80b00780c */ /* 0x000fe40003f06270 */
[----:B------:R-:W-:-:S11]  /*0cc0*/  LOP3.LUT R0, R0, 0x80000000, RZ, 0xc0, !PT ;  /* 0x8000000000007812 */ /* 0x000fd600078ec0ff */
[----:B------:R-:W-:Y:S05]  /*0cd0*/  @!P0 BRA `(.L_x_9) ;  /* 0x00000000008c8947 */ /* 0x000fea0003800000 */
[CCC-:B------:R-:W-:Y:S01]  /*0ce0*/  FFMA.RZ R3, R18.reuse, R12.reuse, R13.reuse ;  /* 0x0000000c12037223 */ /* 0x1c0fe2000000c00d */
[C---:B------:R-:W-:Y:S02]  /*0cf0*/  VIADD R10, R11.reuse, 0x20 ;  /* 0x000000200b0a7836 */ /* 0x040fe40000000000 */
[CCC-:B------:R-:W-:Y:S01]  /*0d00*/  FFMA.RM R8, R18.reuse, R12.reuse, R13.reuse ;  /* 0x0000000c12087223 */ /* 0x1c0fe2000000400d */
[----:B------:R-:W-:Y:S02]  /*0d10*/  ISETP.NE.AND P2, PT, R11, RZ, PT ;  /* 0x000000ff0b00720c */ /* 0x000fe40003f45270 */
[----:B------:R-:W-:Y:S01]  /*0d20*/  LOP3.LUT R9, R3, 0x7fffff, RZ, 0xc0, !PT ;  /* 0x007fffff03097812 */ /* 0x000fe200078ec0ff */
[----:B------:R-:W-:Y:S01]  /*0d30*/  FFMA.RP R3, R18, R12, R13 ;  /* 0x0000000c12037223 */ /* 0x000fe2000000800d */
[----:B------:R-:W-:Y:S01]  /*0d40*/  ISETP.NE.AND P1, PT, R11, RZ, PT ;  /* 0x000000ff0b00720c */ /* 0x000fe20003f25270 */
[----:B------:R-:W-:Y:S01]  /*0d50*/  IMAD.MOV R11, RZ, RZ, -R11 ;  /* 0x000000ffff0b7224 */ /* 0x000fe200078e0a0b */
[----:B------:R-:W-:-:S02]  /*0d60*/  LOP3.LUT R9, R9, 0x800000, RZ, 0xfc, !PT ;  /* 0x0080000009097812 */ /* 0x000fc400078efcff */
[----:B------:R-:W-:Y:S02]  /*0d70*/  FSETP.NEU.FTZ.AND P0, PT, R3, R8, PT ;  /* 0x000000080300720b */ /* 0x000fe40003f1d000 */
[----:B------:R-:W-:Y:S02]  /*0d80*/  SHF.L.U32 R10, R9, R10, RZ ;  /* 0x0000000a090a7219 */ /* 0x000fe400000006ff */
[----:B------:R-:W-:Y:S02]  /*0d90*/  SEL R8, R11, RZ, P2 ;  /* 0x000000ff0b087207 */ /* 0x000fe40001000000 */
[----:B------:R-:W-:Y:S02]  /*0da0*/  ISETP.NE.AND P1, PT, R10, RZ, P1 ;  /* 0x000000ff0a00720c */ /* 0x000fe40000f25270 */
[----:B------:R-:W-:Y:S02]  /*0db0*/  SHF.R.U32.HI R8, RZ, R8, R9 ;  /* 0x00000008ff087219 */ /* 0x000fe40000011609 */
[----:B------:R-:W-:-:S02]  /*0dc0*/  PLOP3.LUT P0, PT, P0, P1, PT, 0xf8, 0x8f ;  /* 0x00000000008f781c */ /* 0x000fc40000703f70 */
[----:B------:R-:W-:Y:S02]  /*0dd0*/  SHF.R.U32.HI R10, RZ, 0x1, R8 ;  /* 0x00000001ff0a7819 */ /* 0x000fe40000011608 */
[----:B------:R-:W-:-:S04]  /*0de0*/  SEL R3, RZ, 0x1, !P0 ;  /* 0x00000001ff037807 */ /* 0x000fc80004000000 */
[----:B------:R-:W-:-:S04]  /*0df0*/  LOP3.LUT R3, R3, 0x1, R10, 0xf8, !PT ;  /* 0x0000000103037812 */ /* 0x000fc800078ef80a */
[----:B------:R-:W-:-:S05]  /*0e00*/  LOP3.LUT R3, R3, R8, RZ, 0xc0, !PT ;  /* 0x0000000803037212 */ /* 0x000fca00078ec0ff */
[----:B------:R-:W-:-:S05]  /*0e10*/  IMAD.IADD R3, R10, 0x1, R3 ;  /* 0x000000010a037824 */ /* 0x000fca00078e0203 */
[----:B------:R-:W-:Y:S01]  /*0e20*/  LOP3.LUT R0, R3, R0, RZ, 0xfc, !PT ;  /* 0x0000000003007212 */ /* 0x000fe200078efcff */
[----:B------:R-:W-:Y:S06]  /*0e30*/  BRA `(.L_x_9) ;  /* 0x0000000000347947 */ /* 0x000fec0003800000 */
.L_x_8:
[----:B------:R-:W-:-:S04]  /*0e40*/  LOP3.LUT R0, R0, 0x80000000, RZ, 0xc0, !PT ;  /* 0x8000000000007812 */ /* 0x000fc800078ec0ff */
[----:B------:R-:W-:Y:S01]  /*0e50*/  LOP3.LUT R0, R0, 0x7f800000, RZ, 0xfc, !PT ;  /* 0x7f80000000007812 */ /* 0x000fe200078efcff */
[----:B------:R-:W-:Y:S06]  /*0e60*/  BRA `(.L_x_9) ;  /* 0x0000000000287947 */ /* 0x000fec0003800000 */
.L_x_7:
[----:B------:R-:W-:Y:S01]  /*0e70*/  IMAD R0, R9, 0x800000, R0 ;  /* 0x0080000009007824 */ /* 0x000fe200078e0200 */
[----:B------:R-:W-:Y:S06]  /*0e80*/  BRA `(.L_x_9) ;  /* 0x0000000000207947 */ /* 0x000fec0003800000 */
.L_x_6:
[----:B------:R-:W-:-:S04]  /*0e90*/  LOP3.LUT R0, R3, 0x80000000, R0, 0x48, !PT ;  /* 0x8000000003007812 */ /* 0x000fc800078e4800 */
[----:B------:R-:W-:Y:S01]  /*0ea0*/  LOP3.LUT R0, R0, 0x7f800000, RZ, 0xfc, !PT ;  /* 0x7f80000000007812 */ /* 0x000fe200078efcff */
[----:B------:R-:W-:Y:S06]  /*0eb0*/  BRA `(.L_x_9) ;  /* 0x0000000000147947 */ /* 0x000fec0003800000 */
.L_x_5:
[----:B------:R-:W-:Y:S01]  /*0ec0*/  LOP3.LUT R0, R3, 0x80000000, R0, 0x48, !PT ;  /* 0x8000000003007812 */ /* 0x000fe200078e4800 */
[----:B------:R-:W-:Y:S06]  /*0ed0*/  BRA `(.L_x_9) ;  /* 0x00000000000c7947 */ /* 0x000fec0003800000 */
.L_x_4:
[----:B------:R-:W0:Y:S01]  /*0ee0*/  MUFU.RSQ R0, -QNAN ;  /* 0xffc0000000007908 */ /* 0x000e220000001400 */
[----:B------:R-:W-:Y:S05]  /*0ef0*/  BRA `(.L_x_9) ;  /* 0x0000000000047947 */ /* 0x000fea0003800000 */
.L_x_3:
[----:B------:R-:W-:-:S07]  /*0f00*/  FADD.FTZ R0, R0, R3 ;  /* 0x0000000300007221 */ /* 0x000fce0000010000 */
.L_x_9:
[----:B------:R-:W-:Y:S02]  /*0f10*/  IMAD.MOV.U32 R8, RZ, RZ, R6 ;  /* 0x000000ffff087224 */ /* 0x000fe400078e0006 */
[----:B------:R-:W-:-:S04]  /*0f20*/  IMAD.MOV.U32 R9, RZ, RZ, 0x0 ;  /* 0x00000000ff097424 */ /* 0x000fc800078e00ff */
[----:B0-----:R-:W-:Y:S05]  /*0f30*/  RET.REL.NODEC R8 `(letterboxResize) ;  /* 0xfffffff008307950 */ /* 0x001fea0003c3ffff */
.L_x_10:
[----:B------:R-:W-:-:S00]  /*0f40*/  BRA `(.L_x_10) ;  /* 0xfffffffc00fc7947 */ /* 0x000fc0000383ffff */
[----:B------:R-:W-:-:S00]  /*0f50*/  NOP ;  /* 0x0000000000007918 */ /* 0x000fc00000000000 */
        /* <DEDUP_REMOVED lines=10> */
.L_x_11:


//--------------------- .nv.shared.reserved.0     --------------------------
	.section	.nv.shared.reserved.0,"aw",@nobits
	.weak		__nv_reservedSMEM_offset_0_alias
	.size		__nv_reservedSMEM_offset_0_alias, 0, 64
	.other		__nv_reservedSMEM_offset_0_alias,@"STO_CUDA_RESERVED_SHARED STV_DEFAULT"
__nv_reservedSMEM_offset_0_alias:
	.zero		0
	.zero		64


//--------------------- .nv.constant0.letterboxResize --------------------------
	.section	.nv.constant0.letterboxResize,"a",@progbits
	.sectionflags	@""
	.align	4
.nv.constant0.letterboxResize:
	.zero		944


//--------------------- SYMBOLS --------------------------

	.type		.nv.reservedSmem.offset0,@object
	.size		.nv.reservedSmem.offset0,0x4
